//
// Generated by NVIDIA NVVM Compiler
//
// Compiler Build ID: CL-36424714
// Cuda compilation tools, release 13.0, V13.0.88
// Based on NVVM 20.0.0
//

.version 9.0
.target sm_100
.address_size 64

	// .globl	mul_by_2

.visible .entry mul_by_2(
	.param .u64 .ptr .align 1 mul_by_2_param_0,
	.param .u64 .ptr .align 1 mul_by_2_param_1
)
{
	.reg .b32 	%r<8>;
	.reg .b32 	%f<3>;
	.reg .b64 	%rd<8>;

	ld.param.u64 	%rd1, [mul_by_2_param_0];
	ld.param.u64 	%rd2, [mul_by_2_param_1];
	cvta.to.global.u64 	%rd3, %rd2;
	cvta.to.global.u64 	%rd4, %rd1;
	mov.u32 	%r1, %tid.x;
	mov.u32 	%r2, %tid.y;
	mov.u32 	%r3, %ntid.x;
	mov.u32 	%r4, %ctaid.x;
	mov.u32 	%r5, %ntid.y;
	mad.lo.s32 	%r6, %r5, %r4, %r2;
	mad.lo.s32 	%r7, %r6, %r3, %r1;
	mul.wide.s32 	%rd5, %r7, 4;
	add.s64 	%rd6, %rd4, %rd5;
	ld.global.f32 	%f1, [%rd6];
	add.f32 	%f2, %f1, %f1;
	add.s64 	%rd7, %rd3, %rd5;
	st.global.f32 	[%rd7], %f2;
	ret;

}
	// .globl	sum_column
.visible .entry sum_column(
	.param .u64 .ptr .align 1 sum_column_param_0,
	.param .u64 .ptr .align 1 sum_column_param_1,
	.param .u32 sum_column_param_2,
	.param .u32 sum_column_param_3
)
{
	.reg .pred 	%p<10>;
	.reg .b32 	%r<94>;
	.reg .b32 	%f<92>;
	.reg .b64 	%rd<43>;

	ld.param.u64 	%rd3, [sum_column_param_0];
	ld.param.u64 	%rd2, [sum_column_param_1];
	ld.param.u32 	%r38, [sum_column_param_2];
	ld.param.u32 	%r39, [sum_column_param_3];
	cvta.to.global.u64 	%rd1, %rd3;
	mov.u32 	%r1, %tid.x;
	mov.u32 	%r40, %tid.y;
	mov.u32 	%r41, %ntid.x;
	mov.u32 	%r42, %ctaid.x;
	mov.u32 	%r43, %ntid.y;
	mad.lo.s32 	%r44, %r43, %r42, %r40;
	mul.lo.s32 	%r2, %r44, %r41;
	add.s32 	%r3, %r2, %r1;
	setp.lt.s32 	%p1, %r38, 1;
	mov.f32 	%f91, 0f00000000;
	@%p1 bra 	$L__BB1_14;
	and.b32  	%r4, %r38, 15;
	setp.lt.u32 	%p2, %r38, 16;
	mov.b32 	%r85, 0;
	mov.u32 	%r93, %r85;
	@%p2 bra 	$L__BB1_4;
	and.b32  	%r85, %r38, 2147483632;
	neg.s32 	%r79, %r85;
	shl.b32 	%r7, %r39, 4;
	mov.b32 	%r93, 0;
	mul.wide.s32 	%rd6, %r39, 4;
	mov.u32 	%r78, %r3;
$L__BB1_3:
	.pragma "nounroll";
	mul.wide.s32 	%rd4, %r78, 4;
	add.s64 	%rd5, %rd1, %rd4;
	ld.global.f32 	%f4, [%rd5];
	cvt.rn.f32.s32 	%f5, %r93;
	add.f32 	%f6, %f4, %f5;
	cvt.rzi.s32.f32 	%r48, %f6;
	add.s64 	%rd7, %rd5, %rd6;
	ld.global.f32 	%f7, [%rd7];
	cvt.rn.f32.s32 	%f8, %r48;
	add.f32 	%f9, %f7, %f8;
	cvt.rzi.s32.f32 	%r49, %f9;
	add.s64 	%rd8, %rd7, %rd6;
	ld.global.f32 	%f10, [%rd8];
	cvt.rn.f32.s32 	%f11, %r49;
	add.f32 	%f12, %f10, %f11;
	cvt.rzi.s32.f32 	%r50, %f12;
	add.s64 	%rd9, %rd8, %rd6;
	ld.global.f32 	%f13, [%rd9];
	cvt.rn.f32.s32 	%f14, %r50;
	add.f32 	%f15, %f13, %f14;
	cvt.rzi.s32.f32 	%r51, %f15;
	add.s64 	%rd10, %rd9, %rd6;
	ld.global.f32 	%f16, [%rd10];
	cvt.rn.f32.s32 	%f17, %r51;
	add.f32 	%f18, %f16, %f17;
	cvt.rzi.s32.f32 	%r52, %f18;
	add.s64 	%rd11, %rd10, %rd6;
	ld.global.f32 	%f19, [%rd11];
	cvt.rn.f32.s32 	%f20, %r52;
	add.f32 	%f21, %f19, %f20;
	cvt.rzi.s32.f32 	%r53, %f21;
	add.s64 	%rd12, %rd11, %rd6;
	ld.global.f32 	%f22, [%rd12];
	cvt.rn.f32.s32 	%f23, %r53;
	add.f32 	%f24, %f22, %f23;
	cvt.rzi.s32.f32 	%r54, %f24;
	add.s64 	%rd13, %rd12, %rd6;
	ld.global.f32 	%f25, [%rd13];
	cvt.rn.f32.s32 	%f26, %r54;
	add.f32 	%f27, %f25, %f26;
	cvt.rzi.s32.f32 	%r55, %f27;
	add.s64 	%rd14, %rd13, %rd6;
	ld.global.f32 	%f28, [%rd14];
	cvt.rn.f32.s32 	%f29, %r55;
	add.f32 	%f30, %f28, %f29;
	cvt.rzi.s32.f32 	%r56, %f30;
	add.s64 	%rd15, %rd14, %rd6;
	ld.global.f32 	%f31, [%rd15];
	cvt.rn.f32.s32 	%f32, %r56;
	add.f32 	%f33, %f31, %f32;
	cvt.rzi.s32.f32 	%r57, %f33;
	add.s64 	%rd16, %rd15, %rd6;
	ld.global.f32 	%f34, [%rd16];
	cvt.rn.f32.s32 	%f35, %r57;
	add.f32 	%f36, %f34, %f35;
	cvt.rzi.s32.f32 	%r58, %f36;
	add.s64 	%rd17, %rd16, %rd6;
	ld.global.f32 	%f37, [%rd17];
	cvt.rn.f32.s32 	%f38, %r58;
	add.f32 	%f39, %f37, %f38;
	cvt.rzi.s32.f32 	%r59, %f39;
	add.s64 	%rd18, %rd17, %rd6;
	ld.global.f32 	%f40, [%rd18];
	cvt.rn.f32.s32 	%f41, %r59;
	add.f32 	%f42, %f40, %f41;
	cvt.rzi.s32.f32 	%r60, %f42;
	add.s64 	%rd19, %rd18, %rd6;
	ld.global.f32 	%f43, [%rd19];
	cvt.rn.f32.s32 	%f44, %r60;
	add.f32 	%f45, %f43, %f44;
	cvt.rzi.s32.f32 	%r61, %f45;
	add.s64 	%rd20, %rd19, %rd6;
	ld.global.f32 	%f46, [%rd20];
	cvt.rn.f32.s32 	%f47, %r61;
	add.f32 	%f48, %f46, %f47;
	cvt.rzi.s32.f32 	%r62, %f48;
	add.s64 	%rd21, %rd20, %rd6;
	ld.global.f32 	%f49, [%rd21];
	cvt.rn.f32.s32 	%f50, %r62;
	add.f32 	%f51, %f49, %f50;
	cvt.rzi.s32.f32 	%r93, %f51;
	add.s32 	%r79, %r79, 16;
	add.s32 	%r78, %r78, %r7;
	setp.ne.s32 	%p3, %r79, 0;
	@%p3 bra 	$L__BB1_3;
$L__BB1_4:
	setp.eq.s32 	%p4, %r4, 0;
	@%p4 bra 	$L__BB1_13;
	and.b32  	%r17, %r38, 7;
	setp.lt.u32 	%p5, %r4, 8;
	@%p5 bra 	$L__BB1_7;
	mad.lo.s32 	%r64, %r85, %r39, %r3;
	mul.wide.s32 	%rd22, %r64, 4;
	add.s64 	%rd23, %rd1, %rd22;
	ld.global.f32 	%f52, [%rd23];
	cvt.rn.f32.s32 	%f53, %r93;
	add.f32 	%f54, %f52, %f53;
	cvt.rzi.s32.f32 	%r65, %f54;
	mul.wide.s32 	%rd24, %r39, 4;
	add.s64 	%rd25, %rd23, %rd24;
	ld.global.f32 	%f55, [%rd25];
	cvt.rn.f32.s32 	%f56, %r65;
	add.f32 	%f57, %f55, %f56;
	cvt.rzi.s32.f32 	%r66, %f57;
	add.s64 	%rd26, %rd25, %rd24;
	ld.global.f32 	%f58, [%rd26];
	cvt.rn.f32.s32 	%f59, %r66;
	add.f32 	%f60, %f58, %f59;
	cvt.rzi.s32.f32 	%r67, %f60;
	add.s64 	%rd27, %rd26, %rd24;
	ld.global.f32 	%f61, [%rd27];
	cvt.rn.f32.s32 	%f62, %r67;
	add.f32 	%f63, %f61, %f62;
	cvt.rzi.s32.f32 	%r68, %f63;
	add.s64 	%rd28, %rd27, %rd24;
	ld.global.f32 	%f64, [%rd28];
	cvt.rn.f32.s32 	%f65, %r68;
	add.f32 	%f66, %f64, %f65;
	cvt.rzi.s32.f32 	%r69, %f66;
	add.s64 	%rd29, %rd28, %rd24;
	ld.global.f32 	%f67, [%rd29];
	cvt.rn.f32.s32 	%f68, %r69;
	add.f32 	%f69, %f67, %f68;
	cvt.rzi.s32.f32 	%r70, %f69;
	add.s64 	%rd30, %rd29, %rd24;
	ld.global.f32 	%f70, [%rd30];
	cvt.rn.f32.s32 	%f71, %r70;
	add.f32 	%f72, %f70, %f71;
	cvt.rzi.s32.f32 	%r71, %f72;
	add.s64 	%rd31, %rd30, %rd24;
	ld.global.f32 	%f73, [%rd31];
	cvt.rn.f32.s32 	%f74, %r71;
	add.f32 	%f75, %f73, %f74;
	cvt.rzi.s32.f32 	%r93, %f75;
	add.s32 	%r85, %r85, 8;
$L__BB1_7:
	setp.eq.s32 	%p6, %r17, 0;
	@%p6 bra 	$L__BB1_13;
	and.b32  	%r23, %r38, 3;
	setp.lt.u32 	%p7, %r17, 4;
	@%p7 bra 	$L__BB1_10;
	mad.lo.s32 	%r73, %r85, %r39, %r3;
	mul.wide.s32 	%rd32, %r73, 4;
	add.s64 	%rd33, %rd1, %rd32;
	ld.global.f32 	%f76, [%rd33];
	cvt.rn.f32.s32 	%f77, %r93;
	add.f32 	%f78, %f76, %f77;
	cvt.rzi.s32.f32 	%r74, %f78;
	mul.wide.s32 	%rd34, %r39, 4;
	add.s64 	%rd35, %rd33, %rd34;
	ld.global.f32 	%f79, [%rd35];
	cvt.rn.f32.s32 	%f80, %r74;
	add.f32 	%f81, %f79, %f80;
	cvt.rzi.s32.f32 	%r75, %f81;
	add.s64 	%rd36, %rd35, %rd34;
	ld.global.f32 	%f82, [%rd36];
	cvt.rn.f32.s32 	%f83, %r75;
	add.f32 	%f84, %f82, %f83;
	cvt.rzi.s32.f32 	%r76, %f84;
	add.s64 	%rd37, %rd36, %rd34;
	ld.global.f32 	%f85, [%rd37];
	cvt.rn.f32.s32 	%f86, %r76;
	add.f32 	%f87, %f85, %f86;
	cvt.rzi.s32.f32 	%r93, %f87;
	add.s32 	%r85, %r85, 4;
$L__BB1_10:
	setp.eq.s32 	%p8, %r23, 0;
	@%p8 bra 	$L__BB1_13;
	mad.lo.s32 	%r77, %r85, %r39, %r1;
	add.s32 	%r91, %r77, %r2;
	neg.s32 	%r90, %r23;
$L__BB1_12:
	.pragma "nounroll";
	mul.wide.s32 	%rd38, %r91, 4;
	add.s64 	%rd39, %rd1, %rd38;
	ld.global.f32 	%f88, [%rd39];
	cvt.rn.f32.s32 	%f89, %r93;
	add.f32 	%f90, %f88, %f89;
	cvt.rzi.s32.f32 	%r93, %f90;
	add.s32 	%r91, %r91, %r39;
	add.s32 	%r90, %r90, 1;
	setp.ne.s32 	%p9, %r90, 0;
	@%p9 bra 	$L__BB1_12;
$L__BB1_13:
	cvt.rn.f32.s32 	%f91, %r93;
$L__BB1_14:
	cvta.to.global.u64 	%rd40, %rd2;
	mul.wide.s32 	%rd41, %r3, 4;
	add.s64 	%rd42, %rd40, %rd41;
	st.global.f32 	[%rd42], %f91;
	ret;

}


// ===== COMPILED SASS (sm_100) =====

	.target	sm_100

	.elftype	@"ET_EXEC"


//--------------------- .note.nv.tkinfo           --------------------------
	.section	.note.nv.tkinfo,"",@"SHT_NOTE"
	.sectionflags	@"SHF_NOTE_NV_TKINFO"
	.tkinfo
        /*0018*/ 	.word	0x00000002
        /*0030*/ 	.string	""
        /*0030*/ 	.string	"ptxas"
        /*0030*/ 	.string	"Cuda compilation tools, release 13.0, V13.0.88"
        /*0030*/ 	.string	"Build cuda_13.0.r13.0/compiler.36424714_0"
        /*0030*/ 	.string	"-arch sm_100 -m 64 "



//--------------------- .note.nv.cuinfo           --------------------------
	.section	.note.nv.cuinfo,"",@"SHT_NOTE"
	.sectionflags	@"SHF_NOTE_NV_CUINFO"
        /*0018*/ 	.short	0x0002
        /*001a*/ 	.short	0x0064
        /*001c*/ 	.short	0x0082
	.zero		2


//--------------------- .nv.info                  --------------------------
	.section	.nv.info,"",@"SHT_CUDA_INFO"
	.align	4


	//----- nvinfo : EIATTR_REGCOUNT
	.align		4
        /*0000*/ 	.byte	0x04, 0x2f
        /*0002*/ 	.short	(.L_1 - .L_0)
	.align		4
.L_0:
        /*0004*/ 	.word	index@(mul_by_2)
        /*0008*/ 	.word	0x0000000a


	//----- nvinfo : EIATTR_FRAME_SIZE
	.align		4
.L_1:
        /*000c*/ 	.byte	0x04, 0x11
        /*000e*/ 	.short	(.L_3 - .L_2)
	.align		4
.L_2:
        /*0010*/ 	.word	index@(mul_by_2)
        /*0014*/ 	.word	0x00000000


	//----- nvinfo : EIATTR_REGCOUNT
	.align		4
.L_3:
        /*0018*/ 	.byte	0x04, 0x2f
        /*001a*/ 	.short	(.L_5 - .L_4)
	.align		4
.L_4:
        /*001c*/ 	.word	index@(sum_column)
        /*0020*/ 	.word	0x00000020


	//----- nvinfo : EIATTR_FRAME_SIZE
	.align		4
.L_5:
        /*0024*/ 	.byte	0x04, 0x11
        /*0026*/ 	.short	(.L_7 - .L_6)
	.align		4
.L_6:
        /*0028*/ 	.word	index@(sum_column)
        /*002c*/ 	.word	0x00000000


	//----- nvinfo : EIATTR_MIN_STACK_SIZE
	.align		4
.L_7:
        /*0030*/ 	.byte	0x04, 0x12
        /*0032*/ 	.short	(.L_9 - .L_8)
	.align		4
.L_8:
        /*0034*/ 	.word	index@(sum_column)
        /*0038*/ 	.word	0x00000000


	//----- nvinfo : EIATTR_MIN_STACK_SIZE
	.align		4
.L_9:
        /*003c*/ 	.byte	0x04, 0x12
        /*003e*/ 	.short	(.L_11 - .L_10)
	.align		4
.L_10:
        /*0040*/ 	.word	index@(mul_by_2)
        /*0044*/ 	.word	0x00000000
.L_11:


//--------------------- .nv.compat                --------------------------
	.section	.nv.compat,"",@"SHT_CUDA_COMPAT_INFO"
	.align	4
        /*0000*/ 	.byte	0x02, 0x09, 0x00, 0x00, 0x02, 0x02, 0x01, 0x00, 0x02, 0x05, 0x05, 0x00, 0x03, 0x07, 0x01, 0x01
        /*0010*/ 	.byte	0x02, 0x03, 0x00, 0x00, 0x02, 0x06, 0x01, 0x00, 0x04, 0x0b, 0x08, 0x00, 0x09, 0x00, 0x00, 0x00
        /*0020*/ 	.byte	0x00, 0x00, 0x00, 0x00


//--------------------- .nv.info.sum_column       --------------------------
	.section	.nv.info.sum_column,"",@"SHT_CUDA_INFO"
	.sectionflags	@""
	.align	4


	//----- nvinfo : EIATTR_CUDA_API_VERSION
	.align		4
        /*0000*/ 	.byte	0x04, 0x37
        /*0002*/ 	.short	(.L_13 - .L_12)
.L_12:
        /*0004*/ 	.word	0x00000082


	//----- nvinfo : EIATTR_KPARAM_INFO
	.align		4
.L_13:
        /*0008*/ 	.byte	0x04, 0x17
        /*000a*/ 	.short	(.L_15 - .L_14)
.L_14:
        /*000c*/ 	.word	0x00000000
        /*0010*/ 	.short	0x0003
        /*0012*/ 	.short	0x0014
        /*0014*/ 	.byte	0x00, 0xf0, 0x11, 0x00


	//----- nvinfo : EIATTR_KPARAM_INFO
	.align		4
.L_15:
        /*0018*/ 	.byte	0x04, 0x17
        /*001a*/ 	.short	(.L_17 - .L_16)
.L_16:
        /*001c*/ 	.word	0x00000000
        /*0020*/ 	.short	0x0002
        /*0022*/ 	.short	0x0010
        /*0024*/ 	.byte	0x00, 0xf0, 0x11, 0x00


	//----- nvinfo : EIATTR_KPARAM_INFO
	.align		4
.L_17:
        /*0028*/ 	.byte	0x04, 0x17
        /*002a*/ 	.short	(.L_19 - .L_18)
.L_18:
        /*002c*/ 	.word	0x00000000
        /*0030*/ 	.short	0x0001
        /*0032*/ 	.short	0x0008
        /*0034*/ 	.byte	0x00, 0xf5, 0x21, 0x00


	//----- nvinfo : EIATTR_KPARAM_INFO
	.align		4
.L_19:
        /*0038*/ 	.byte	0x04, 0x17
        /*003a*/ 	.short	(.L_21 - .L_20)
.L_20:
        /*003c*/ 	.word	0x00000000
        /*0040*/ 	.short	0x0000
        /*0042*/ 	.short	0x0000
        /*0044*/ 	.byte	0x00, 0xf5, 0x21, 0x00


	//----- nvinfo : EIATTR_SPARSE_MMA_MASK
	.align		4
.L_21:
        /*0048*/ 	.byte	0x03, 0x50
        /*004a*/ 	.short	0x0000


	//----- nvinfo : EIATTR_MAXREG_COUNT
	.align		4
        /*004c*/ 	.byte	0x03, 0x1b
        /*004e*/ 	.short	0x00ff


	//----- nvinfo : EIATTR_MERCURY_ISA_VERSION
	.align		4
        /*0050*/ 	.byte	0x03, 0x5f
        /*0052*/ 	.short	0x0101


	//----- nvinfo : EIATTR_VRC_CTA_INIT_COUNT
	.align		4
        /*0054*/ 	.byte	0x02, 0x4a
	.zero		1
	.zero		1


	//----- nvinfo : EIATTR_EXIT_INSTR_OFFSETS
	.align		4
        /*0058*/ 	.byte	0x04, 0x1c
        /*005a*/ 	.short	(.L_23 - .L_22)


	//   ....[0]....
.L_22:
        /*005c*/ 	.word	0x00000cf0


	//----- nvinfo : EIATTR_CBANK_PARAM_SIZE
	.align		4
.L_23:
        /*0060*/ 	.byte	0x03, 0x19
        /*0062*/ 	.short	0x0018


	//----- nvinfo : EIATTR_PARAM_CBANK
	.align		4
        /*0064*/ 	.byte	0x04, 0x0a
        /*0066*/ 	.short	(.L_25 - .L_24)
	.align		4
.L_24:
        /*0068*/ 	.word	index@(.nv.constant0.sum_column)
        /*006c*/ 	.short	0x0380
        /*006e*/ 	.short	0x0018


	//----- nvinfo : EIATTR_SW_WAR
	.align		4
.L_25:
        /*0070*/ 	.byte	0x04, 0x36
        /*0072*/ 	.short	(.L_27 - .L_26)
.L_26:
        /*0074*/ 	.word	0x00000008
.L_27:


//--------------------- .nv.info.mul_by_2         --------------------------
	.section	.nv.info.mul_by_2,"",@"SHT_CUDA_INFO"
	.sectionflags	@""
	.align	4


	//----- nvinfo : EIATTR_CUDA_API_VERSION
	.align		4
        /*0000*/ 	.byte	0x04, 0x37
        /*0002*/ 	.short	(.L_29 - .L_28)
.L_28:
        /*0004*/ 	.word	0x00000082


	//----- nvinfo : EIATTR_KPARAM_INFO
	.align		4
.L_29:
        /*0008*/ 	.byte	0x04, 0x17
        /*000a*/ 	.short	(.L_31 - .L_30)
.L_30:
        /*000c*/ 	.word	0x00000000
        /*0010*/ 	.short	0x0001
        /*0012*/ 	.short	0x0008
        /*0014*/ 	.byte	0x00, 0xf5, 0x21, 0x00


	//----- nvinfo : EIATTR_KPARAM_INFO
	.align		4
.L_31:
        /*0018*/ 	.byte	0x04, 0x17
        /*001a*/ 	.short	(.L_33 - .L_32)
.L_32:
        /*001c*/ 	.word	0x00000000
        /*0020*/ 	.short	0x0000
        /*0022*/ 	.short	0x0000
        /*0024*/ 	.byte	0x00, 0xf5, 0x21, 0x00


	//----- nvinfo : EIATTR_SPARSE_MMA_MASK
	.align		4
.L_33:
        /*0028*/ 	.byte	0x03, 0x50
        /*002a*/ 	.short	0x0000


	//----- nvinfo : EIATTR_MAXREG_COUNT
	.align		4
        /*002c*/ 	.byte	0x03, 0x1b
        /*002e*/ 	.short	0x00ff


	//----- nvinfo : EIATTR_MERCURY_ISA_VERSION
	.align		4
        /*0030*/ 	.byte	0x03, 0x5f
        /*0032*/ 	.short	0x0101


	//----- nvinfo : EIATTR_VRC_CTA_INIT_COUNT
	.align		4
        /*0034*/ 	.byte	0x02, 0x4a
	.zero		1
	.zero		1


	//----- nvinfo : EIATTR_EXIT_INSTR_OFFSETS
	.align		4
        /*0038*/ 	.byte	0x04, 0x1c
        /*003a*/ 	.short	(.L_35 - .L_34)


	//   ....[0]....
.L_34:
        /*003c*/ 	.word	0x00000100


	//----- nvinfo : EIATTR_CBANK_PARAM_SIZE
	.align		4
.L_35:
        /*0040*/ 	.byte	0x03, 0x19
        /*0042*/ 	.short	0x0010


	//----- nvinfo : EIATTR_PARAM_CBANK
	.align		4
        /*0044*/ 	.byte	0x04, 0x0a
        /*0046*/ 	.short	(.L_37 - .L_36)
	.align		4
.L_36:
        /*0048*/ 	.word	index@(.nv.constant0.mul_by_2)
        /*004c*/ 	.short	0x0380
        /*004e*/ 	.short	0x0010


	//----- nvinfo : EIATTR_SW_WAR
	.align		4
.L_37:
        /*0050*/ 	.byte	0x04, 0x36
        /*0052*/ 	.short	(.L_39 - .L_38)
.L_38:
        /*0054*/ 	.word	0x00000008
.L_39:


//--------------------- .nv.callgraph             --------------------------
	.section	.nv.callgraph,"",@"SHT_CUDA_CALLGRAPH"
	.align	4
	.sectionentsize	8
	.align		4
        /*0000*/ 	.word	0x00000000
	.align		4
        /*0004*/ 	.word	0xffffffff
	.align		4
        /*0008*/ 	.word	0x00000000
	.align		4
        /*000c*/ 	.word	0xfffffffe
	.align		4
        /*0010*/ 	.word	0x00000000
	.align		4
        /*0014*/ 	.word	0xfffffffd
	.align		4
        /*0018*/ 	.word	0x00000000
	.align		4
        /*001c*/ 	.word	0xfffffffc


//--------------------- .text.sum_column          --------------------------
	.section	.text.sum_column,"ax",@progbits
	.align	128
        .global         sum_column
        .type           sum_column,@function
        .size           sum_column,(.L_x_9 - sum_column)
        .other          sum_column,@"STO_CUDA_ENTRY STV_DEFAULT"
sum_column:
.text.sum_column:
[----:B------:R-:W-:Y:S01]  /*0000*/  LDC R1, c[0x0][0x37c] ;  /* 0x0000df00ff017b82 */ /* 0x000fe20000000800 */
[----:B------:R-:W0:Y:S01]  /*0010*/  S2R R3, SR_TID.Y ;  /* 0x0000000000037919 */ /* 0x000e220000002200 */
[----:B------:R-:W1:Y:S06]  /*0020*/  LDCU UR4, c[0x0][0x360] ;  /* 0x00006c00ff0477ac */ /* 0x000e6c0008000800 */
[----:B------:R-:W0:Y:S01]  /*0030*/  S2UR UR6, SR_CTAID.X ;  /* 0x00000000000679c3 */ /* 0x000e220000002500 */
[----:B------:R-:W-:Y:S01]  /*0040*/  HFMA2 R7, -RZ, RZ, 0, 0 ;  /* 0x00000000ff077431 */ /* 0x000fe200000001ff */
[----:B------:R-:W2:Y:S01]  /*0050*/  S2R R0, SR_TID.X ;  /* 0x0000000000007919 */ /* 0x000ea20000002100 */
[----:B------:R-:W3:Y:S01]  /*0060*/  LDCU UR5, c[0x0][0x390] ;  /* 0x00007200ff0577ac */ /* 0x000ee20008000800 */
[----:B------:R-:W4:Y:S04]  /*0070*/  LDCU.64 UR8, c[0x0][0x358] ;  /* 0x00006b00ff0877ac */ /* 0x000f280008000a00 */
[----:B------:R-:W0:Y:S01]  /*0080*/  LDC R2, c[0x0][0x364] ;  /* 0x0000d900ff027b82 */ /* 0x000e220000000800 */
[----:B---3--:R-:W-:Y:S01]  /*0090*/  UISETP.GE.AND UP0, UPT, UR5, 0x1, UPT ;  /* 0x000000010500788c */ /* 0x008fe2000bf06270 */
[----:B0-----:R-:W-:-:S04]  /*00a0*/  IMAD R3, R2, UR6, R3 ;  /* 0x0000000602037c24 */ /* 0x001fc8000f8e0203 */
[----:B-1----:R-:W-:-:S05]  /*00b0*/  IMAD R3, R3, UR4, RZ ;  /* 0x0000000403037c24 */ /* 0x002fca000f8e02ff */
[----:B--2---:R-:W-:Y:S01]  /*00c0*/  IADD3 R2, PT, PT, R3, R0, RZ ;  /* 0x0000000003027210 */ /* 0x004fe20007ffe0ff */
[----:B----4-:R-:W-:Y:S06]  /*00d0*/  BRA.U !UP0, `(.L_x_0) ;  /* 0x0000000908f87547 */ /* 0x010fec000b800000 */
[----:B------:R-:W-:Y:S01]  /*00e0*/  UISETP.GE.U32.AND UP1, UPT, UR5, 0x10, UPT ;  /* 0x000000100500788c */ /* 0x000fe2000bf26070 */
[----:B------:R-:W-:Y:S01]  /*00f0*/  MOV R28, RZ ;  /* 0x000000ff001c7202 */ /* 0x000fe20000000f00 */
[----:B------:R-:W-:Y:S01]  /*0100*/  ULOP3.LUT UR6, UR5, 0xf, URZ, 0xc0, !UPT ;  /* 0x0000000f05067892 */ /* 0x000fe2000f8ec0ff */
[----:B------:R-:W-:-:S03]  /*0110*/  UMOV UR4, URZ ;  /* 0x000000ff00047c82 */ /* 0x000fc60008000000 */
[----:B------:R-:W-:-:S03]  /*0120*/  UISETP.NE.AND UP0, UPT, UR6, URZ, UPT ;  /* 0x000000ff0600728c */ /* 0x000fc6000bf05270 */
[----:B------:R-:W-:Y:S08]  /*0130*/  BRA.U !UP1, `(.L_x_1) ;  /* 0x0000000509687547 */ /* 0x000ff0000b800000 */
[----:B------:R-:W0:Y:S01]  /*0140*/  LDC R5, c[0x0][0x394] ;  /* 0x0000e500ff057b82 */ /* 0x000e220000000800 */
[----:B------:R-:W-:Y:S01]  /*0150*/  ULOP3.LUT UR4, UR5, 0x7ffffff0, URZ, 0xc0, !UPT ;  /* 0x7ffffff005047892 */ /* 0x000fe2000f8ec0ff */
[----:B------:R-:W-:Y:S02]  /*0160*/  MOV R28, RZ ;  /* 0x000000ff001c7202 */ /* 0x000fe40000000f00 */
[----:B------:R-:W-:Y:S01]  /*0170*/  MOV R4, R2 ;  /* 0x0000000200047202 */ /* 0x000fe20000000f00 */
[----:B------:R-:W-:-:S03]  /*0180*/  UIADD3 UR7, UPT, UPT, -UR4, URZ, URZ ;  /* 0x000000ff04077290 */ /* 0x000fc6000fffe1ff */
[----:B------:R-:W1:Y:S09]  /*0190*/  LDC.64 R14, c[0x0][0x380] ;  /* 0x0000e000ff0e7b82 */ /* 0x000e720000000a00 */
.L_x_2:
[----:B-1----:R-:W-:-:S05]  /*01a0*/  IMAD.WIDE R10, R4, 0x4, R14 ;  /* 0x00000004040a7825 */ /* 0x002fca00078e020e */
[----:B--2---:R-:W2:Y:S01]  /*01b0*/  LDG.E R27, desc[UR8][R10.64] ;  /* 0x000000080a1b7981 */ /* 0x004ea2000c1e1900 */
[----:B0-----:R-:W-:-:S05]  /*01c0*/  IMAD.WIDE R16, R5, 0x4, R10 ;  /* 0x0000000405107825 */ /* 0x001fca00078e020a */
[----:B---3--:R-:W3:Y:S01]  /*01d0*/  LDG.E R13, desc[UR8][R16.64] ;  /* 0x00000008100d7981 */ /* 0x008ee2000c1e1900 */
[----:B------:R-:W-:-:S05]  /*01e0*/  IMAD.WIDE R18, R5, 0x4, R16 ;  /* 0x0000000405127825 */ /* 0x000fca00078e0210 */
[----:B------:R-:W4:Y:S01]  /*01f0*/  LDG.E R6, desc[UR8][R18.64] ;  /* 0x0000000812067981 */ /* 0x000f22000c1e1900 */
[----:B------:R-:W-:-:S05]  /*0200*/  IMAD.WIDE R20, R5, 0x4, R18 ;  /* 0x0000000405147825 */ /* 0x000fca00078e0212 */
[----:B------:R-:W5:Y:S01]  /*0210*/  LDG.E R7, desc[UR8][R20.64] ;  /* 0x0000000814077981 */ /* 0x000f62000c1e1900 */
[----:B------:R-:W-:-:S05]  /*0220*/  IMAD.WIDE R22, R5, 0x4, R20 ;  /* 0x0000000405167825 */ /* 0x000fca00078e0214 */
[----:B------:R0:W5:Y:S02]  /*0230*/  LDG.E R8, desc[UR8][R22.64] ;  /* 0x0000000816087981 */ /* 0x000164000c1e1900 */
[----:B0-----:R-:W-:-:S05]  /*0240*/  IMAD.WIDE R22, R5, 0x4, R22 ;  /* 0x0000000405167825 */ /* 0x001fca00078e0216 */
[----:B------:R-:W5:Y:S01]  /*0250*/  LDG.E R12, desc[UR8][R22.64] ;  /* 0x00000008160c7981 */ /* 0x000f62000c1e1900 */
[----:B------:R-:W-:-:S05]  /*0260*/  IMAD.WIDE R24, R5, 0x4, R22 ;  /* 0x0000000405187825 */ /* 0x000fca00078e0216 */
[----:B------:R-:W5:Y:S01]  /*0270*/  LDG.E R11, desc[UR8][R24.64] ;  /* 0x00000008180b7981 */ /* 0x000f62000c1e1900 */
[----:B------:R-:W-:-:S05]  /*0280*/  IMAD.WIDE R16, R5, 0x4, R24 ;  /* 0x0000000405107825 */ /* 0x000fca00078e0218 */
[----:B------:R0:W5:Y:S02]  /*0290*/  LDG.E R10, desc[UR8][R16.64] ;  /* 0x00000008100a7981 */ /* 0x000164000c1e1900 */
[----:B0-----:R-:W-:-:S05]  /*02a0*/  IMAD.WIDE R16, R5, 0x4, R16 ;  /* 0x0000000405107825 */ /* 0x001fca00078e0210 */
[----:B------:R0:W5:Y:S01]  /*02b0*/  LDG.E R9, desc[UR8][R16.64] ;  /* 0x0000000810097981 */ /* 0x000162000c1e1900 */
[----:B------:R-:W-:-:S05]  /*02c0*/  IMAD.WIDE R18, R5, 0x4, R16 ;  /* 0x0000000405127825 */ /* 0x000fca00078e0210 */
[----:B------:R1:W5:Y:S01]  /*02d0*/  LDG.E R26, desc[UR8][R18.64] ;  /* 0x00000008121a7981 */ /* 0x000362000c1e1900 */
[----:B------:R-:W-:-:S05]  /*02e0*/  IMAD.WIDE R20, R5, 0x4, R18 ;  /* 0x0000000405147825 */ /* 0x000fca00078e0212 */
[----:B------:R-:W5:Y:S01]  /*02f0*/  LDG.E R29, desc[UR8][R20.64] ;  /* 0x00000008141d7981 */ /* 0x000f62000c1e1900 */
[----:B------:R-:W-:-:S05]  /*0300*/  IMAD.WIDE R22, R5, 0x4, R20 ;  /* 0x0000000405167825 */ /* 0x000fca00078e0214 */
[----:B------:R3:W5:Y:S01]  /*0310*/  LDG.E R20, desc[UR8][R22.64] ;  /* 0x0000000816147981 */ /* 0x000762000c1e1900 */
[----:B------:R-:W-:Y:S01]  /*0320*/  I2FP.F32.S32 R28, R28 ;  /* 0x0000001c001c7245 */ /* 0x000fe20000201400 */
[----:B------:R-:W-:-:S05]  /*0330*/  IMAD.WIDE R24, R5, 0x4, R22 ;  /* 0x0000000405187825 */ /* 0x000fca00078e0216 */
[----:B------:R-:W5:Y:S01]  /*0340*/  LDG.E R21, desc[UR8][R24.64] ;  /* 0x0000000818157981 */ /* 0x000f62000c1e1900 */
[----:B0-----:R-:W-:-:S04]  /*0350*/  IMAD.WIDE R16, R5, 0x4, R24 ;  /* 0x0000000405107825 */ /* 0x001fc800078e0218 */
[----:B--2---:R-:W-:Y:S02]  /*0360*/  FADD R28, R27, R28 ;  /* 0x0000001c1b1c7221 */ /* 0x004fe40000000000 */
[----:B------:R0:W2:Y:S04]  /*0370*/  LDG.E R27, desc[UR8][R16.64] ;  /* 0x00000008101b7981 */ /* 0x0000a8000c1e1900 */
[----:B------:R-:W1:Y:S02]  /*0380*/  F2I.TRUNC.NTZ R28, R28 ;  /* 0x0000001c001c7305 */ /* 0x000e64000020f100 */
[----:B-1----:R-:W-:-:S05]  /*0390*/  I2FP.F32.S32 R18, R28 ;  /* 0x0000001c00127245 */ /* 0x002fca0000201400 */
[----:B---3--:R-:W-:-:S04]  /*03a0*/  FADD R13, R13, R18 ;  /* 0x000000120d0d7221 */ /* 0x008fc80000000000 */
[----:B------:R1:W3:Y:S01]  /*03b0*/  F2I.TRUNC.NTZ R22, R13 ;  /* 0x0000000d00167305 */ /* 0x0002e2000020f100 */
[----:B------:R-:W-:-:S05]  /*03c0*/  IMAD.WIDE R18, R5, 0x4, R16 ;  /* 0x0000000405127825 */ /* 0x000fca00078e0210 */
[----:B-1----:R-:W2:Y:S01]  /*03d0*/  LDG.E R13, desc[UR8][R18.64] ;  /* 0x00000008120d7981 */ /* 0x002ea2000c1e1900 */
[----:B---3--:R-:W-:-:S05]  /*03e0*/  I2FP.F32.S32 R23, R22 ;  /* 0x0000001600177245 */ /* 0x008fca0000201400 */
[----:B----4-:R-:W-:-:S06]  /*03f0*/  FADD R6, R6, R23 ;  /* 0x0000001706067221 */ /* 0x010fcc0000000000 */
[----:B------:R-:W0:Y:S01]  /*0400*/  F2I.TRUNC.NTZ R6, R6 ;  /* 0x0000000600067305 */ /* 0x000e22000020f100 */
[----:B------:R-:W-:-:S06]  /*0410*/  IMAD.WIDE R22, R5, 0x4, R18 ;  /* 0x0000000405167825 */ /* 0x000fcc00078e0212 */
[----:B------:R-:W3:Y:S01]  /*0420*/  LDG.E R22, desc[UR8][R22.64] ;  /* 0x0000000816167981 */ /* 0x000ee2000c1e1900 */
[----:B0-----:R-:W-:-:S05]  /*0430*/  I2FP.F32.S32 R16, R6 ;  /* 0x0000000600107245 */ /* 0x001fca0000201400 */
[----:B-----5:R-:W-:-:S06]  /*0440*/  FADD R7, R7, R16 ;  /* 0x0000001007077221 */ /* 0x020fcc0000000000 */
[----:B------:R-:W0:Y:S02]  /*0450*/  F2I.TRUNC.NTZ R7, R7 ;  /* 0x0000000700077305 */ /* 0x000e24000020f100 */
[----:B0-----:R-:W-:-:S05]  /*0460*/  I2FP.F32.S32 R17, R7 ;  /* 0x0000000700117245 */ /* 0x001fca0000201400 */
[----:B------:R-:W-:-:S06]  /*0470*/  FADD R8, R8, R17 ;  /* 0x0000001108087221 */ /* 0x000fcc0000000000 */
        /* <DEDUP_REMOVED lines=26> */
[----:B--2---:R-:W-:-:S06]  /*0620*/  FADD R10, R27, R10 ;  /* 0x0000000a1b0a7221 */ /* 0x004fcc0000000000 */
[----:B------:R-:W0:Y:S02]  /*0630*/  F2I.TRUNC.NTZ R10, R10 ;  /* 0x0000000a000a7305 */ /* 0x000e24000020f100 */
[----:B0-----:R-:W-:-:S05]  /*0640*/  I2FP.F32.S32 R12, R10 ;  /* 0x0000000a000c7245 */ /* 0x001fca0000201400 */
[----:B------:R-:W-:-:S06]  /*0650*/  FADD R12, R13, R12 ;  /* 0x0000000c0d0c7221 */ /* 0x000fcc0000000000 */
[----:B------:R-:W0:Y:S01]  /*0660*/  F2I.TRUNC.NTZ R12, R12 ;  /* 0x0000000c000c7305 */ /* 0x000e22000020f100 */
[----:B------:R-:W-:-:S04]  /*0670*/  UIADD3 UR7, UPT, UPT, UR7, 0x10, URZ ;  /* 0x0000001007077890 */ /* 0x000fc8000fffe0ff */
[----:B------:R-:W-:Y:S01]  /*0680*/  UISETP.NE.AND UP1, UPT, UR7, URZ, UPT ;  /* 0x000000ff0700728c */ /* 0x000fe2000bf25270 */
[----:B0-----:R-:W-:-:S05]  /*0690*/  I2FP.F32.S32 R7, R12 ;  /* 0x0000000c00077245 */ /* 0x001fca0000201400 */
[----:B---3--:R-:W-:-:S04]  /*06a0*/  FADD R7, R22, R7 ;  /* 0x0000000716077221 */ /* 0x008fc80000000000 */
[----:B------:R2:W3:Y:S01]  /*06b0*/  F2I.TRUNC.NTZ R28, R7 ;  /* 0x00000007001c7305 */ /* 0x0004e2000020f100 */
[----:B------:R-:W-:Y:S01]  /*06c0*/  LEA R4, R5, R4, 0x4 ;  /* 0x0000000405047211 */ /* 0x000fe200078e20ff */
[----:B------:R-:W-:Y:S06]  /*06d0*/  BRA.U UP1, `(.L_x_2) ;  /* 0xfffffff901b07547 */ /* 0x000fec000b83ffff */
.L_x_1:
[----:B------:R-:W-:Y:S05]  /*06e0*/  BRA.U !UP0, `(.L_x_3) ;  /* 0x0000000508707547 */ /* 0x000fea000b800000 */
[----:B------:R-:W-:Y:S02]  /*06f0*/  UISETP.GE.U32.AND UP0, UPT, UR6, 0x8, UPT ;  /* 0x000000080600788c */ /* 0x000fe4000bf06070 */
[----:B------:R-:W-:-:S04]  /*0700*/  ULOP3.LUT UR7, UR5, 0x7, URZ, 0xc0, !UPT ;  /* 0x0000000705077892 */ /* 0x000fc8000f8ec0ff */
[----:B------:R-:W-:-:S03]  /*0710*/  UISETP.NE.AND UP1, UPT, UR7, URZ, UPT ;  /* 0x000000ff0700728c */ /* 0x000fc6000bf25270 */
[----:B------:R-:W-:Y:S08]  /*0720*/  BRA.U !UP0, `(.L_x_4) ;  /* 0x0000000108b07547 */ /* 0x000ff0000b800000 */
[----:B------:R-:W0:Y:S08]  /*0730*/  LDC R25, c[0x0][0x394] ;  /* 0x0000e500ff197b82 */ /* 0x000e300000000800 */
[----:B------:R-:W1:Y:S01]  /*0740*/  LDC.64 R12, c[0x0][0x380] ;  /* 0x0000e000ff0c7b82 */ /* 0x000e620000000a00 */
[----:B0-----:R-:W-:-:S04]  /*0750*/  IMAD R5, R25, UR4, R2 ;  /* 0x0000000419057c24 */ /* 0x001fc8000f8e0202 */
[----:B-1----:R-:W-:-:S05]  /*0760*/  IMAD.WIDE R12, R5, 0x4, R12 ;  /* 0x00000004050c7825 */ /* 0x002fca00078e020c */
[----:B------:R0:W4:Y:S01]  /*0770*/  LDG.E R11, desc[UR8][R12.64] ;  /* 0x000000080c0b7981 */ /* 0x000122000c1e1900 */
[----:B------:R-:W-:-:S05]  /*0780*/  IMAD.WIDE R14, R25, 0x4, R12 ;  /* 0x00000004190e7825 */ /* 0x000fca00078e020c */
[----:B------:R1:W5:Y:S01]  /*0790*/  LDG.E R4, desc[UR8][R14.64] ;  /* 0x000000080e047981 */ /* 0x000362000c1e1900 */
[----:B------:R-:W-:-:S05]  /*07a0*/  IMAD.WIDE R16, R25, 0x4, R14 ;  /* 0x0000000419107825 */ /* 0x000fca00078e020e */
[----:B------:R4:W5:Y:S01]  /*07b0*/  LDG.E R5, desc[UR8][R16.64] ;  /* 0x0000000810057981 */ /* 0x000962000c1e1900 */
[----:B------:R-:W-:-:S05]  /*07c0*/  IMAD.WIDE R18, R25, 0x4, R16 ;  /* 0x0000000419127825 */ /* 0x000fca00078e0210 */
[----:B------:R-:W5:Y:S01]  /*07d0*/  LDG.E R6, desc[UR8][R18.64] ;  /* 0x0000000812067981 */ /* 0x000f62000c1e1900 */
[----:B------:R-:W-:-:S05]  /*07e0*/  IMAD.WIDE R20, R25, 0x4, R18 ;  /* 0x0000000419147825 */ /* 0x000fca00078e0212 */
[----:B--2---:R-:W2:Y:S01]  /*07f0*/  LDG.E R7, desc[UR8][R20.64] ;  /* 0x0000000814077981 */ /* 0x004ea2000c1e1900 */
[----:B------:R-:W-:-:S05]  /*0800*/  IMAD.WIDE R22, R25, 0x4, R20 ;  /* 0x0000000419167825 */ /* 0x000fca00078e0214 */
[----:B------:R-:W2:Y:S01]  /*0810*/  LDG.E R8, desc[UR8][R22.64] ;  /* 0x0000000816087981 */ /* 0x000ea2000c1e1900 */
[----:B0-----:R-:W-:-:S05]  /*0820*/  IMAD.WIDE R12, R25, 0x4, R22 ;  /* 0x00000004190c7825 */ /* 0x001fca00078e0216 */
[----:B------:R0:W2:Y:S01]  /*0830*/  LDG.E R9, desc[UR8][R12.64] ;  /* 0x000000080c097981 */ /* 0x0000a2000c1e1900 */
[----:B-1----:R-:W-:-:S05]  /*0840*/  IMAD.WIDE R14, R25, 0x4, R12 ;  /* 0x00000004190e7825 */ /* 0x002fca00078e020c */
[----:B------:R-:W2:Y:S01]  /*0850*/  LDG.E R10, desc[UR8][R14.64] ;  /* 0x000000080e0a7981 */ /* 0x000ea2000c1e1900 */
[----:B---3--:R-:W-:Y:S01]  /*0860*/  I2FP.F32.S32 R28, R28 ;  /* 0x0000001c001c7245 */ /* 0x008fe20000201400 */
[----:B------:R-:W-:-:S04]  /*0870*/  UIADD3 UR4, UPT, UPT, UR4, 0x8, URZ ;  /* 0x0000000804047890 */ /* 0x000fc8000fffe0ff */
[----:B----4-:R-:W-:-:S06]  /*0880*/  FADD R11, R11, R28 ;  /* 0x0000001c0b0b7221 */ /* 0x010fcc0000000000 */
[----:B------:R-:W1:Y:S02]  /*0890*/  F2I.TRUNC.NTZ R11, R11 ;  /* 0x0000000b000b7305 */ /* 0x000e64000020f100 */
[----:B-1----:R-:W-:-:S05]  /*08a0*/  I2FP.F32.S32 R17, R11 ;  /* 0x0000000b00117245 */ /* 0x002fca0000201400 */
[----:B-----5:R-:W-:-:S06]  /*08b0*/  FADD R4, R4, R17 ;  /* 0x0000001104047221 */ /* 0x020fcc0000000000 */
[----:B------:R-:W1:Y:S02]  /*08c0*/  F2I.TRUNC.NTZ R4, R4 ;  /* 0x0000000400047305 */ /* 0x000e64000020f100 */
[----:B-1----:R-:W-:-:S05]  /*08d0*/  I2FP.F32.S32 R16, R4 ;  /* 0x0000000400107245 */ /* 0x002fca0000201400 */
        /* <DEDUP_REMOVED lines=15> */
[----:B------:R-:W-:-:S04]  /*09d0*/  FADD R5, R10, R5 ;  /* 0x000000050a057221 */ /* 0x000fc80000000000 */
[----:B------:R0:W1:Y:S03]  /*09e0*/  F2I.TRUNC.NTZ R28, R5 ;  /* 0x00000005001c7305 */ /* 0x000066000020f100 */
.L_x_4:
[----:B------:R-:W-:Y:S05]  /*09f0*/  BRA.U !UP1, `(.L_x_3) ;  /* 0x0000000109ac7547 */ /* 0x000fea000b800000 */
[----:B------:R-:W-:Y:S02]  /*0a00*/  UISETP.GE.U32.AND UP0, UPT, UR7, 0x4, UPT ;  /* 0x000000040700788c */ /* 0x000fe4000bf06070 */
[----:B------:R-:W-:-:S04]  /*0a10*/  ULOP3.LUT UR5, UR5, 0x3, URZ, 0xc0, !UPT ;  /* 0x0000000305057892 */ /* 0x000fc8000f8ec0ff */
[----:B------:R-:W-:-:S03]  /*0a20*/  UISETP.NE.AND UP1, UPT, UR5, URZ, UPT ;  /* 0x000000ff0500728c */ /* 0x000fc6000bf25270 */
[----:B------:R-:W-:Y:S08]  /*0a30*/  BRA.U !UP0, `(.L_x_5) ;  /* 0x0000000108607547 */ /* 0x000ff0000b800000 */
[----:B------:R-:W2:Y:S08]  /*0a40*/  LDC R11, c[0x0][0x394] ;  /* 0x0000e500ff0b7b82 */ /* 0x000eb00000000800 */
[----:B0-----:R-:W0:Y:S01]  /*0a50*/  LDC.64 R4, c[0x0][0x380] ;  /* 0x0000e000ff047b82 */ /* 0x001e220000000a00 */
[----:B--2---:R-:W-:-:S04]  /*0a60*/  IMAD R7, R11, UR4, R2 ;  /* 0x000000040b077c24 */ /* 0x004fc8000f8e0202 */
[----:B0-----:R-:W-:-:S05]  /*0a70*/  IMAD.WIDE R4, R7, 0x4, R4 ;  /* 0x0000000407047825 */ /* 0x001fca00078e0204 */
[----:B------:R-:W2:Y:S01]  /*0a80*/  LDG.E R12, desc[UR8][R4.64] ;  /* 0x00000008040c7981 */ /* 0x000ea2000c1e1900 */
[----:B------:R-:W-:-:S05]  /*0a90*/  IMAD.WIDE R6, R11, 0x4, R4 ;  /* 0x000000040b067825 */ /* 0x000fca00078e0204 */
[----:B------:R-:W4:Y:S01]  /*0aa0*/  LDG.E R14, desc[UR8][R6.64] ;  /* 0x00000008060e7981 */ /* 0x000f22000c1e1900 */
[----:B------:R-:W-:-:S05]  /*0ab0*/  IMAD.WIDE R8, R11, 0x4, R6 ;  /* 0x000000040b087825 */ /* 0x000fca00078e0206 */
[----:B------:R-:W5:Y:S01]  /*0ac0*/  LDG.E R15, desc[UR8][R8.64] ;  /* 0x00000008080f7981 */ /* 0x000f62000c1e1900 */
[----:B------:R-:W-:-:S06]  /*0ad0*/  IMAD.WIDE R10, R11, 0x4, R8 ;  /* 0x000000040b0a7825 */ /* 0x000fcc00078e0208 */
[----:B------:R-:W5:Y:S01]  /*0ae0*/  LDG.E R10, desc[UR8][R10.64] ;  /* 0x000000080a0a7981 */ /* 0x000f62000c1e1900 */
[----:B-1-3--:R-:W-:Y:S01]  /*0af0*/  I2FP.F32.S32 R13, R28 ;  /* 0x0000001c000d7245 */ /* 0x00afe20000201400 */
[----:B------:R-:W-:-:S04]  /*0b00*/  UIADD3 UR4, UPT, UPT, UR4, 0x4, URZ ;  /* 0x0000000404047890 */ /* 0x000fc8000fffe0ff */
[----:B--2---:R-:W-:-:S06]  /*0b10*/  FADD R12, R12, R13 ;  /* 0x0000000d0c0c7221 */ /* 0x004fcc0000000000 */
[----:B------:R-:W0:Y:S02]  /*0b20*/  F2I.TRUNC.NTZ R12, R12 ;  /* 0x0000000c000c7305 */ /* 0x000e24000020f100 */
[----:B0-----:R-:W-:-:S05]  /*0b30*/  I2FP.F32.S32 R13, R12 ;  /* 0x0000000c000d7245 */ /* 0x001fca0000201400 */
[----:B----4-:R-:W-:-:S06]  /*0b40*/  FADD R13, R14, R13 ;  /* 0x0000000d0e0d7221 */ /* 0x010fcc0000000000 */
[----:B------:R-:W0:Y:S02]  /*0b50*/  F2I.TRUNC.NTZ R13, R13 ;  /* 0x0000000d000d7305 */ /* 0x000e24000020f100 */
[----:B0-----:R-:W-:-:S05]  /*0b60*/  I2FP.F32.S32 R4, R13 ;  /* 0x0000000d00047245 */ /* 0x001fca0000201400 */
[----:B-----5:R-:W-:-:S06]  /*0b70*/  FADD R4, R15, R4 ;  /* 0x000000040f047221 */ /* 0x020fcc0000000000 */
[----:B------:R-:W0:Y:S02]  /*0b80*/  F2I.TRUNC.NTZ R4, R4 ;  /* 0x0000000400047305 */ /* 0x000e24000020f100 */
[----:B0-----:R-:W-:-:S05]  /*0b90*/  I2FP.F32.S32 R5, R4 ;  /* 0x0000000400057245 */ /* 0x001fca0000201400 */
[----:B------:R-:W-:-:S04]  /*0ba0*/  FADD R5, R10, R5 ;  /* 0x000000050a057221 */ /* 0x000fc80000000000 */
[----:B------:R4:W0:Y:S03]  /*0bb0*/  F2I.TRUNC.NTZ R28, R5 ;  /* 0x00000005001c7305 */ /* 0x000826000020f100 */
.L_x_5:
[----:B------:R-:W-:Y:S05]  /*0bc0*/  BRA.U !UP1, `(.L_x_3) ;  /* 0x0000000109387547 */ /* 0x000fea000b800000 */
[----:B------:R-:W5:Y:S01]  /*0bd0*/  LDC R8, c[0x0][0x394] ;  /* 0x0000e500ff087b82 */ /* 0x000f620000000800 */
[----:B------:R-:W-:-:S07]  /*0be0*/  UIADD3 UR5, UPT, UPT, -UR5, URZ, URZ ;  /* 0x000000ff05057290 */ /* 0x000fce000fffe1ff */
[----:B--2---:R-:W2:Y:S01]  /*0bf0*/  LDC.64 R6, c[0x0][0x380] ;  /* 0x0000e000ff067b82 */ /* 0x004ea20000000a00 */
[----:B-----5:R-:W-:-:S05]  /*0c00*/  IMAD R0, R8, UR4, R0 ;  /* 0x0000000408007c24 */ /* 0x020fca000f8e0200 */
[----:B------:R-:W-:-:S07]  /*0c10*/  IADD3 R3, PT, PT, R3, R0, RZ ;  /* 0x0000000003037210 */ /* 0x000fce0007ffe0ff */
.L_x_6:
[----:B0-2-4-:R-:W-:-:S06]  /*0c20*/  IMAD.WIDE R4, R3, 0x4, R6 ;  /* 0x0000000403047825 */ /* 0x015fcc00078e0206 */
[----:B------:R-:W2:Y:S01]  /*0c30*/  LDG.E R4, desc[UR8][R4.64] ;  /* 0x0000000804047981 */ /* 0x000ea2000c1e1900 */
[----:B-1-3--:R-:W-:Y:S01]  /*0c40*/  I2FP.F32.S32 R9, R28 ;  /* 0x0000001c00097245 */ /* 0x00afe20000201400 */
[----:B------:R-:W-:Y:S01]  /*0c50*/  UIADD3 UR5, UPT, UPT, UR5, 0x1, URZ ;  /* 0x0000000105057890 */ /* 0x000fe2000fffe0ff */
[----:B------:R-:W-:-:S03]  /*0c60*/  IADD3 R3, PT, PT, R3, R8, RZ ;  /* 0x0000000803037210 */ /* 0x000fc60007ffe0ff */
[----:B------:R-:W-:Y:S01]  /*0c70*/  UISETP.NE.AND UP0, UPT, UR5, URZ, UPT ;  /* 0x000000ff0500728c */ /* 0x000fe2000bf05270 */
[----:B--2---:R-:W-:-:S06]  /*0c80*/  FADD R28, R9, R4 ;  /* 0x00000004091c7221 */ /* 0x004fcc0000000000 */
[----:B------:R-:W0:Y:S02]  /*0c90*/  F2I.TRUNC.NTZ R28, R28 ;  /* 0x0000001c001c7305 */ /* 0x000e24000020f100 */
[----:B------:R-:W-:Y:S05]  /*0ca0*/  BRA.U UP0, `(.L_x_6) ;  /* 0xfffffffd00dc7547 */ /* 0x000fea000b83ffff */
.L_x_3:
[----:B0123--:R-:W-:-:S07]  /*0cb0*/  I2FP.F32.S32 R7, R28 ;  /* 0x0000001c00077245 */ /* 0x00ffce0000201400 */
.L_x_0:
[----:B----4-:R-:W0:Y:S02]  /*0cc0*/  LDC.64 R4, c[0x0][0x388] ;  /* 0x0000e200ff047b82 */ /* 0x010e240000000a00 */
[----:B0-----:R-:W-:-:S05]  /*0cd0*/  IMAD.WIDE R2, R2, 0x4, R4 ;  /* 0x0000000402027825 */ /* 0x001fca00078e0204 */
[----:B------:R-:W-:Y:S01]  /*0ce0*/  STG.E desc[UR8][R2.64], R7 ;  /* 0x0000000702007986 */ /* 0x000fe2000c101908 */
[----:B------:R-:W-:Y:S05]  /*0cf0*/  EXIT ;  /* 0x000000000000794d */ /* 0x000fea0003800000 */
.L_x_7:
[----:B------:R-:W-:-:S00]  /*0d00*/  BRA `(.L_x_7) ;  /* 0xfffffffc00fc7947 */ /* 0x000fc0000383ffff */
[----:B------:R-:W-:-:S00]  /*0d10*/  NOP ;  /* 0x0000000000007918 */ /* 0x000fc00000000000 */
        /* <DEDUP_REMOVED lines=14> */
.L_x_9:


//--------------------- .text.mul_by_2            --------------------------
	.section	.text.mul_by_2,"ax",@progbits
	.align	128
        .global         mul_by_2
        .type           mul_by_2,@function
        .size           mul_by_2,(.L_x_10 - mul_by_2)
        .other          mul_by_2,@"STO_CUDA_ENTRY STV_DEFAULT"
mul_by_2:
.text.mul_by_2:
[----:B------:R-:W-:Y:S01]  /*0000*/  LDC R1, c[0x0][0x37c] ;  /* 0x0000df00ff017b82 */ /* 0x000fe20000000800 */
[----:B------:R-:W0:Y:S01]  /*0010*/  S2R R0, SR_TID.Y ;  /* 0x0000000000007919 */ /* 0x000e220000002200 */
[----:B------:R-:W1:Y:S06]  /*0020*/  LDCU UR6, c[0x0][0x360] ;  /* 0x00006c00ff0677ac */ /* 0x000e6c0008000800 */
[----:B------:R-:W0:Y:S01]  /*0030*/  S2UR UR7, SR_CTAID.X ;  /* 0x00000000000779c3 */ /* 0x000e220000002500 */
[----:B------:R-:W1:Y:S01]  /*0040*/  S2R R7, SR_TID.X ;  /* 0x0000000000077919 */ /* 0x000e620000002100 */
[----:B------:R-:W2:Y:S06]  /*0050*/  LDCU.64 UR4, c[0x0][0x358] ;  /* 0x00006b00ff0477ac */ /* 0x000eac0008000a00 */
[----:B------:R-:W0:Y:S08]  /*0060*/  LDC R5, c[0x0][0x364] ;  /* 0x0000d900ff057b82 */ /* 0x000e300000000800 */
[----:B------:R-:W3:Y:S01]  /*0070*/  LDC.64 R2, c[0x0][0x380] ;  /* 0x0000e000ff027b82 */ /* 0x000ee20000000a00 */
[----:B0-----:R-:W-:-:S07]  /*0080*/  IMAD R0, R5, UR7, R0 ;  /* 0x0000000705007c24 */ /* 0x001fce000f8e0200 */
[----:B------:R-:W0:Y:S01]  /*0090*/  LDC.64 R4, c[0x0][0x388] ;  /* 0x0000e200ff047b82 */ /* 0x000e220000000a00 */
[----:B-1----:R-:W-:-:S04]  /*00a0*/  IMAD R7, R0, UR6, R7 ;  /* 0x0000000600077c24 */ /* 0x002fc8000f8e0207 */
[----:B---3--:R-:W-:-:S06]  /*00b0*/  IMAD.WIDE R2, R7, 0x4, R2 ;  /* 0x0000000407027825 */ /* 0x008fcc00078e0202 */
[----:B--2---:R-:W2:Y:S01]  /*00c0*/  LDG.E R2, desc[UR4][R2.64] ;  /* 0x0000000402027981 */ /* 0x004ea2000c1e1900 */
[----:B0-----:R-:W-:-:S04]  /*00d0*/  IMAD.WIDE R4, R7, 0x4, R4 ;  /* 0x0000000407047825 */ /* 0x001fc800078e0204 */
[----:B--2---:R-:W-:-:S05]  /*00e0*/  FADD R7, R2, R2 ;  /* 0x0000000202077221 */ /* 0x004fca0000000000 */
[----:B------:R-:W-:Y:S01]  /*00f0*/  STG.E desc[UR4][R4.64], R7 ;  /* 0x0000000704007986 */ /* 0x000fe2000c101904 */
[----:B------:R-:W-:Y:S05]  /*0100*/  EXIT ;  /* 0x000000000000794d */ /* 0x000fea0003800000 */
.L_x_8:
        /* <DEDUP_REMOVED lines=15> */
.L_x_10:


//--------------------- .nv.shared.reserved.0     --------------------------
	.section	.nv.shared.reserved.0,"aw",@nobits
	.weak		__nv_reservedSMEM_offset_0_alias
	.size		__nv_reservedSMEM_offset_0_alias, 0, 64
	.other		__nv_reservedSMEM_offset_0_alias,@"STO_CUDA_RESERVED_SHARED STV_DEFAULT"
__nv_reservedSMEM_offset_0_alias:
	.zero		0
	.zero		64


//--------------------- .nv.constant0.sum_column  --------------------------
	.section	.nv.constant0.sum_column,"a",@progbits
	.sectionflags	@""
	.align	4
.nv.constant0.sum_column:
	.zero		920


//--------------------- .nv.constant0.mul_by_2    --------------------------
	.section	.nv.constant0.mul_by_2,"a",@progbits
	.sectionflags	@""
	.align	4
.nv.constant0.mul_by_2:
	.zero		912


//--------------------- SYMBOLS --------------------------

	.type		.nv.reservedSmem.offset0,@object
	.size		.nv.reservedSmem.offset0,0x4
